//
// Generated by NVIDIA NVVM Compiler
//
// Compiler Build ID: CL-36424714
// Cuda compilation tools, release 13.0, V13.0.88
// Based on NVVM 20.0.0
//

.version 9.0
.target sm_100
.address_size 64

	// .globl	_Z21per_row_column_kernelPlS_S_ll

.visible .entry _Z21per_row_column_kernelPlS_S_ll(
	.param .u64 .ptr .align 1 _Z21per_row_column_kernelPlS_S_ll_param_0,
	.param .u64 .ptr .align 1 _Z21per_row_column_kernelPlS_S_ll_param_1,
	.param .u64 .ptr .align 1 _Z21per_row_column_kernelPlS_S_ll_param_2,
	.param .u64 _Z21per_row_column_kernelPlS_S_ll_param_3,
	.param .u64 _Z21per_row_column_kernelPlS_S_ll_param_4
)
{


	ret;

}
	// .globl	_Z21per_column_row_kernelPlS_S_ll
.visible .entry _Z21per_column_row_kernelPlS_S_ll(
	.param .u64 .ptr .align 1 _Z21per_column_row_kernelPlS_S_ll_param_0,
	.param .u64 .ptr .align 1 _Z21per_column_row_kernelPlS_S_ll_param_1,
	.param .u64 .ptr .align 1 _Z21per_column_row_kernelPlS_S_ll_param_2,
	.param .u64 _Z21per_column_row_kernelPlS_S_ll_param_3,
	.param .u64 _Z21per_column_row_kernelPlS_S_ll_param_4
)
{


	ret;

}
	// .globl	_Z18per_element_kernelPlS_S_ll
.visible .entry _Z18per_element_kernelPlS_S_ll(
	.param .u64 .ptr .align 1 _Z18per_element_kernelPlS_S_ll_param_0,
	.param .u64 .ptr .align 1 _Z18per_element_kernelPlS_S_ll_param_1,
	.param .u64 .ptr .align 1 _Z18per_element_kernelPlS_S_ll_param_2,
	.param .u64 _Z18per_element_kernelPlS_S_ll_param_3,
	.param .u64 _Z18per_element_kernelPlS_S_ll_param_4
)
{


	ret;

}


// ===== COMPILED SASS (sm_100) =====

	.target	sm_100

	.elftype	@"ET_EXEC"


//--------------------- .note.nv.tkinfo           --------------------------
	.section	.note.nv.tkinfo,"",@"SHT_NOTE"
	.sectionflags	@"SHF_NOTE_NV_TKINFO"
	.tkinfo
        /*0018*/ 	.word	0x00000002
        /*0030*/ 	.string	""
        /*0030*/ 	.string	"ptxas"
        /*0030*/ 	.string	"Cuda compilation tools, release 13.0, V13.0.88"
        /*0030*/ 	.string	"Build cuda_13.0.r13.0/compiler.36424714_0"
        /*0030*/ 	.string	"-arch sm_100 -m 64 "



//--------------------- .note.nv.cuinfo           --------------------------
	.section	.note.nv.cuinfo,"",@"SHT_NOTE"
	.sectionflags	@"SHF_NOTE_NV_CUINFO"
        /*0018*/ 	.short	0x0002
        /*001a*/ 	.short	0x0064
        /*001c*/ 	.short	0x0082
	.zero		2


//--------------------- .nv.info                  --------------------------
	.section	.nv.info,"",@"SHT_CUDA_INFO"
	.align	4


	//----- nvinfo : EIATTR_REGCOUNT
	.align		4
        /*0000*/ 	.byte	0x04, 0x2f
        /*0002*/ 	.short	(.L_1 - .L_0)
	.align		4
.L_0:
        /*0004*/ 	.word	index@(_Z21per_row_column_kernelPlS_S_ll)
        /*0008*/ 	.word	0x00000004


	//----- nvinfo : EIATTR_FRAME_SIZE
	.align		4
.L_1:
        /*000c*/ 	.byte	0x04, 0x11
        /*000e*/ 	.short	(.L_3 - .L_2)
	.align		4
.L_2:
        /*0010*/ 	.word	index@(_Z21per_row_column_kernelPlS_S_ll)
        /*0014*/ 	.word	0x00000000


	//----- nvinfo : EIATTR_REGCOUNT
	.align		4
.L_3:
        /*0018*/ 	.byte	0x04, 0x2f
        /*001a*/ 	.short	(.L_5 - .L_4)
	.align		4
.L_4:
        /*001c*/ 	.word	index@(_Z21per_column_row_kernelPlS_S_ll)
        /*0020*/ 	.word	0x00000004


	//----- nvinfo : EIATTR_FRAME_SIZE
	.align		4
.L_5:
        /*0024*/ 	.byte	0x04, 0x11
        /*0026*/ 	.short	(.L_7 - .L_6)
	.align		4
.L_6:
        /*0028*/ 	.word	index@(_Z21per_column_row_kernelPlS_S_ll)
        /*002c*/ 	.word	0x00000000


	//----- nvinfo : EIATTR_REGCOUNT
	.align		4
.L_7:
        /*0030*/ 	.byte	0x04, 0x2f
        /*0032*/ 	.short	(.L_9 - .L_8)
	.align		4
.L_8:
        /*0034*/ 	.word	index@(_Z18per_element_kernelPlS_S_ll)
        /*0038*/ 	.word	0x00000004


	//----- nvinfo : EIATTR_FRAME_SIZE
	.align		4
.L_9:
        /*003c*/ 	.byte	0x04, 0x11
        /*003e*/ 	.short	(.L_11 - .L_10)
	.align		4
.L_10:
        /*0040*/ 	.word	index@(_Z18per_element_kernelPlS_S_ll)
        /*0044*/ 	.word	0x00000000


	//----- nvinfo : EIATTR_MIN_STACK_SIZE
	.align		4
.L_11:
        /*0048*/ 	.byte	0x04, 0x12
        /*004a*/ 	.short	(.L_13 - .L_12)
	.align		4
.L_12:
        /*004c*/ 	.word	index@(_Z18per_element_kernelPlS_S_ll)
        /*0050*/ 	.word	0x00000000


	//----- nvinfo : EIATTR_MIN_STACK_SIZE
	.align		4
.L_13:
        /*0054*/ 	.byte	0x04, 0x12
        /*0056*/ 	.short	(.L_15 - .L_14)
	.align		4
.L_14:
        /*0058*/ 	.word	index@(_Z21per_column_row_kernelPlS_S_ll)
        /*005c*/ 	.word	0x00000000


	//----- nvinfo : EIATTR_MIN_STACK_SIZE
	.align		4
.L_15:
        /*0060*/ 	.byte	0x04, 0x12
        /*0062*/ 	.short	(.L_17 - .L_16)
	.align		4
.L_16:
        /*0064*/ 	.word	index@(_Z21per_row_column_kernelPlS_S_ll)
        /*0068*/ 	.word	0x00000000
.L_17:


//--------------------- .nv.compat                --------------------------
	.section	.nv.compat,"",@"SHT_CUDA_COMPAT_INFO"
	.align	4
        /*0000*/ 	.byte	0x02, 0x09, 0x00, 0x00, 0x02, 0x02, 0x01, 0x00, 0x02, 0x05, 0x05, 0x00, 0x03, 0x07, 0x01, 0x01
        /*0010*/ 	.byte	0x02, 0x03, 0x00, 0x00, 0x02, 0x06, 0x01, 0x00, 0x04, 0x0b, 0x08, 0x00, 0x09, 0x00, 0x00, 0x00
        /*0020*/ 	.byte	0x00, 0x00, 0x00, 0x00


//--------------------- .nv.info._Z18per_element_kernelPlS_S_ll --------------------------
	.section	.nv.info._Z18per_element_kernelPlS_S_ll,"",@"SHT_CUDA_INFO"
	.sectionflags	@""
	.align	4


	//----- nvinfo : EIATTR_CUDA_API_VERSION
	.align		4
        /*0000*/ 	.byte	0x04, 0x37
        /*0002*/ 	.short	(.L_19 - .L_18)
.L_18:
        /*0004*/ 	.word	0x00000082


	//----- nvinfo : EIATTR_KPARAM_INFO
	.align		4
.L_19:
        /*0008*/ 	.byte	0x04, 0x17
        /*000a*/ 	.short	(.L_21 - .L_20)
.L_20:
        /*000c*/ 	.word	0x00000000
        /*0010*/ 	.short	0x0004
        /*0012*/ 	.short	0x0020
        /*0014*/ 	.byte	0x00, 0xf0, 0x21, 0x00


	//----- nvinfo : EIATTR_KPARAM_INFO
	.align		4
.L_21:
        /*0018*/ 	.byte	0x04, 0x17
        /*001a*/ 	.short	(.L_23 - .L_22)
.L_22:
        /*001c*/ 	.word	0x00000000
        /*0020*/ 	.short	0x0003
        /*0022*/ 	.short	0x0018
        /*0024*/ 	.byte	0x00, 0xf0, 0x21, 0x00


	//----- nvinfo : EIATTR_KPARAM_INFO
	.align		4
.L_23:
        /*0028*/ 	.byte	0x04, 0x17
        /*002a*/ 	.short	(.L_25 - .L_24)
.L_24:
        /*002c*/ 	.word	0x00000000
        /*0030*/ 	.short	0x0002
        /*0032*/ 	.short	0x0010
        /*0034*/ 	.byte	0x00, 0xf5, 0x21, 0x00


	//----- nvinfo : EIATTR_KPARAM_INFO
	.align		4
.L_25:
        /*0038*/ 	.byte	0x04, 0x17
        /*003a*/ 	.short	(.L_27 - .L_26)
.L_26:
        /*003c*/ 	.word	0x00000000
        /*0040*/ 	.short	0x0001
        /*0042*/ 	.short	0x0008
        /*0044*/ 	.byte	0x00, 0xf5, 0x21, 0x00


	//----- nvinfo : EIATTR_KPARAM_INFO
	.align		4
.L_27:
        /*0048*/ 	.byte	0x04, 0x17
        /*004a*/ 	.short	(.L_29 - .L_28)
.L_28:
        /*004c*/ 	.word	0x00000000
        /*0050*/ 	.short	0x0000
        /*0052*/ 	.short	0x0000
        /*0054*/ 	.byte	0x00, 0xf5, 0x21, 0x00


	//----- nvinfo : EIATTR_SPARSE_MMA_MASK
	.align		4
.L_29:
        /*0058*/ 	.byte	0x03, 0x50
        /*005a*/ 	.short	0x0000


	//----- nvinfo : EIATTR_MAXREG_COUNT
	.align		4
        /*005c*/ 	.byte	0x03, 0x1b
        /*005e*/ 	.short	0x00ff


	//----- nvinfo : EIATTR_MERCURY_ISA_VERSION
	.align		4
        /*0060*/ 	.byte	0x03, 0x5f
        /*0062*/ 	.short	0x0101


	//----- nvinfo : EIATTR_VRC_CTA_INIT_COUNT
	.align		4
        /*0064*/ 	.byte	0x02, 0x4a
	.zero		1
	.zero		1


	//----- nvinfo : EIATTR_EXIT_INSTR_OFFSETS
	.align		4
        /*0068*/ 	.byte	0x04, 0x1c
        /*006a*/ 	.short	(.L_31 - .L_30)


	//   ....[0]....
.L_30:
        /*006c*/ 	.word	0x00000010


	//----- nvinfo : EIATTR_CBANK_PARAM_SIZE
	.align		4
.L_31:
        /*0070*/ 	.byte	0x03, 0x19
        /*0072*/ 	.short	0x0028


	//----- nvinfo : EIATTR_PARAM_CBANK
	.align		4
        /*0074*/ 	.byte	0x04, 0x0a
        /*0076*/ 	.short	(.L_33 - .L_32)
	.align		4
.L_32:
        /*0078*/ 	.word	index@(.nv.constant0._Z18per_element_kernelPlS_S_ll)
        /*007c*/ 	.short	0x0380
        /*007e*/ 	.short	0x0028


	//----- nvinfo : EIATTR_SW_WAR
	.align		4
.L_33:
        /*0080*/ 	.byte	0x04, 0x36
        /*0082*/ 	.short	(.L_35 - .L_34)
.L_34:
        /*0084*/ 	.word	0x00000008
.L_35:


//--------------------- .nv.info._Z21per_column_row_kernelPlS_S_ll --------------------------
	.section	.nv.info._Z21per_column_row_kernelPlS_S_ll,"",@"SHT_CUDA_INFO"
	.sectionflags	@""
	.align	4


	//----- nvinfo : EIATTR_CUDA_API_VERSION
	.align		4
        /*0000*/ 	.byte	0x04, 0x37
        /*0002*/ 	.short	(.L_37 - .L_36)
.L_36:
        /*0004*/ 	.word	0x00000082


	//----- nvinfo : EIATTR_KPARAM_INFO
	.align		4
.L_37:
        /*0008*/ 	.byte	0x04, 0x17
        /*000a*/ 	.short	(.L_39 - .L_38)
.L_38:
        /*000c*/ 	.word	0x00000000
        /*0010*/ 	.short	0x0004
        /*0012*/ 	.short	0x0020
        /*0014*/ 	.byte	0x00, 0xf0, 0x21, 0x00


	//----- nvinfo : EIATTR_KPARAM_INFO
	.align		4
.L_39:
        /*0018*/ 	.byte	0x04, 0x17
        /*001a*/ 	.short	(.L_41 - .L_40)
.L_40:
        /*001c*/ 	.word	0x00000000
        /*0020*/ 	.short	0x0003
        /*0022*/ 	.short	0x0018
        /*0024*/ 	.byte	0x00, 0xf0, 0x21, 0x00


	//----- nvinfo : EIATTR_KPARAM_INFO
	.align		4
.L_41:
        /*0028*/ 	.byte	0x04, 0x17
        /*002a*/ 	.short	(.L_43 - .L_42)
.L_42:
        /*002c*/ 	.word	0x00000000
        /*0030*/ 	.short	0x0002
        /*0032*/ 	.short	0x0010
        /*0034*/ 	.byte	0x00, 0xf5, 0x21, 0x00


	//----- nvinfo : EIATTR_KPARAM_INFO
	.align		4
.L_43:
        /*0038*/ 	.byte	0x04, 0x17
        /*003a*/ 	.short	(.L_45 - .L_44)
.L_44:
        /*003c*/ 	.word	0x00000000
        /*0040*/ 	.short	0x0001
        /*0042*/ 	.short	0x0008
        /*0044*/ 	.byte	0x00, 0xf5, 0x21, 0x00


	//----- nvinfo : EIATTR_KPARAM_INFO
	.align		4
.L_45:
        /*0048*/ 	.byte	0x04, 0x17
        /*004a*/ 	.short	(.L_47 - .L_46)
.L_46:
        /*004c*/ 	.word	0x00000000
        /*0050*/ 	.short	0x0000
        /*0052*/ 	.short	0x0000
        /*0054*/ 	.byte	0x00, 0xf5, 0x21, 0x00


	//----- nvinfo : EIATTR_SPARSE_MMA_MASK
	.align		4
.L_47:
        /*0058*/ 	.byte	0x03, 0x50
        /*005a*/ 	.short	0x0000


	//----- nvinfo : EIATTR_MAXREG_COUNT
	.align		4
        /*005c*/ 	.byte	0x03, 0x1b
        /*005e*/ 	.short	0x00ff


	//----- nvinfo : EIATTR_MERCURY_ISA_VERSION
	.align		4
        /*0060*/ 	.byte	0x03, 0x5f
        /*0062*/ 	.short	0x0101


	//----- nvinfo : EIATTR_VRC_CTA_INIT_COUNT
	.align		4
        /*0064*/ 	.byte	0x02, 0x4a
	.zero		1
	.zero		1


	//----- nvinfo : EIATTR_EXIT_INSTR_OFFSETS
	.align		4
        /*0068*/ 	.byte	0x04, 0x1c
        /*006a*/ 	.short	(.L_49 - .L_48)


	//   ....[0]....
.L_48:
        /*006c*/ 	.word	0x00000010


	//----- nvinfo : EIATTR_CBANK_PARAM_SIZE
	.align		4
.L_49:
        /*0070*/ 	.byte	0x03, 0x19
        /*0072*/ 	.short	0x0028


	//----- nvinfo : EIATTR_PARAM_CBANK
	.align		4
        /*0074*/ 	.byte	0x04, 0x0a
        /*0076*/ 	.short	(.L_51 - .L_50)
	.align		4
.L_50:
        /*0078*/ 	.word	index@(.nv.constant0._Z21per_column_row_kernelPlS_S_ll)
        /*007c*/ 	.short	0x0380
        /*007e*/ 	.short	0x0028


	//----- nvinfo : EIATTR_SW_WAR
	.align		4
.L_51:
        /*0080*/ 	.byte	0x04, 0x36
        /*0082*/ 	.short	(.L_53 - .L_52)
.L_52:
        /*0084*/ 	.word	0x00000008
.L_53:


//--------------------- .nv.info._Z21per_row_column_kernelPlS_S_ll --------------------------
	.section	.nv.info._Z21per_row_column_kernelPlS_S_ll,"",@"SHT_CUDA_INFO"
	.sectionflags	@""
	.align	4


	//----- nvinfo : EIATTR_CUDA_API_VERSION
	.align		4
        /*0000*/ 	.byte	0x04, 0x37
        /*0002*/ 	.short	(.L_55 - .L_54)
.L_54:
        /*0004*/ 	.word	0x00000082


	//----- nvinfo : EIATTR_KPARAM_INFO
	.align		4
.L_55:
        /*0008*/ 	.byte	0x04, 0x17
        /*000a*/ 	.short	(.L_57 - .L_56)
.L_56:
        /*000c*/ 	.word	0x00000000
        /*0010*/ 	.short	0x0004
        /*0012*/ 	.short	0x0020
        /*0014*/ 	.byte	0x00, 0xf0, 0x21, 0x00


	//----- nvinfo : EIATTR_KPARAM_INFO
	.align		4
.L_57:
        /*0018*/ 	.byte	0x04, 0x17
        /*001a*/ 	.short	(.L_59 - .L_58)
.L_58:
        /*001c*/ 	.word	0x00000000
        /*0020*/ 	.short	0x0003
        /*0022*/ 	.short	0x0018
        /*0024*/ 	.byte	0x00, 0xf0, 0x21, 0x00


	//----- nvinfo : EIATTR_KPARAM_INFO
	.align		4
.L_59:
        /*0028*/ 	.byte	0x04, 0x17
        /*002a*/ 	.short	(.L_61 - .L_60)
.L_60:
        /*002c*/ 	.word	0x00000000
        /*0030*/ 	.short	0x0002
        /*0032*/ 	.short	0x0010
        /*0034*/ 	.byte	0x00, 0xf5, 0x21, 0x00


	//----- nvinfo : EIATTR_KPARAM_INFO
	.align		4
.L_61:
        /*0038*/ 	.byte	0x04, 0x17
        /*003a*/ 	.short	(.L_63 - .L_62)
.L_62:
        /*003c*/ 	.word	0x00000000
        /*0040*/ 	.short	0x0001
        /*0042*/ 	.short	0x0008
        /*0044*/ 	.byte	0x00, 0xf5, 0x21, 0x00


	//----- nvinfo : EIATTR_KPARAM_INFO
	.align		4
.L_63:
        /*0048*/ 	.byte	0x04, 0x17
        /*004a*/ 	.short	(.L_65 - .L_64)
.L_64:
        /*004c*/ 	.word	0x00000000
        /*0050*/ 	.short	0x0000
        /*0052*/ 	.short	0x0000
        /*0054*/ 	.byte	0x00, 0xf5, 0x21, 0x00


	//----- nvinfo : EIATTR_SPARSE_MMA_MASK
	.align		4
.L_65:
        /*0058*/ 	.byte	0x03, 0x50
        /*005a*/ 	.short	0x0000


	//----- nvinfo : EIATTR_MAXREG_COUNT
	.align		4
        /*005c*/ 	.byte	0x03, 0x1b
        /*005e*/ 	.short	0x00ff


	//----- nvinfo : EIATTR_MERCURY_ISA_VERSION
	.align		4
        /*0060*/ 	.byte	0x03, 0x5f
        /*0062*/ 	.short	0x0101


	//----- nvinfo : EIATTR_VRC_CTA_INIT_COUNT
	.align		4
        /*0064*/ 	.byte	0x02, 0x4a
	.zero		1
	.zero		1


	//----- nvinfo : EIATTR_EXIT_INSTR_OFFSETS
	.align		4
        /*0068*/ 	.byte	0x04, 0x1c
        /*006a*/ 	.short	(.L_67 - .L_66)


	//   ....[0]....
.L_66:
        /*006c*/ 	.word	0x00000010


	//----- nvinfo : EIATTR_CBANK_PARAM_SIZE
	.align		4
.L_67:
        /*0070*/ 	.byte	0x03, 0x19
        /*0072*/ 	.short	0x0028


	//----- nvinfo : EIATTR_PARAM_CBANK
	.align		4
        /*0074*/ 	.byte	0x04, 0x0a
        /*0076*/ 	.short	(.L_69 - .L_68)
	.align		4
.L_68:
        /*0078*/ 	.word	index@(.nv.constant0._Z21per_row_column_kernelPlS_S_ll)
        /*007c*/ 	.short	0x0380
        /*007e*/ 	.short	0x0028


	//----- nvinfo : EIATTR_SW_WAR
	.align		4
.L_69:
        /*0080*/ 	.byte	0x04, 0x36
        /*0082*/ 	.short	(.L_71 - .L_70)
.L_70:
        /*0084*/ 	.word	0x00000008
.L_71:


//--------------------- .nv.callgraph             --------------------------
	.section	.nv.callgraph,"",@"SHT_CUDA_CALLGRAPH"
	.align	4
	.sectionentsize	8
	.align		4
        /*0000*/ 	.word	0x00000000
	.align		4
        /*0004*/ 	.word	0xffffffff
	.align		4
        /*0008*/ 	.word	0x00000000
	.align		4
        /*000c*/ 	.word	0xfffffffe
	.align		4
        /*0010*/ 	.word	0x00000000
	.align		4
        /*0014*/ 	.word	0xfffffffd
	.align		4
        /*0018*/ 	.word	0x00000000
	.align		4
        /*001c*/ 	.word	0xfffffffc


//--------------------- .text._Z18per_element_kernelPlS_S_ll --------------------------
	.section	.text._Z18per_element_kernelPlS_S_ll,"ax",@progbits
	.align	128
        .global         _Z18per_element_kernelPlS_S_ll
        .type           _Z18per_element_kernelPlS_S_ll,@function
        .size           _Z18per_element_kernelPlS_S_ll,(.L_x_3 - _Z18per_element_kernelPlS_S_ll)
        .other          _Z18per_element_kernelPlS_S_ll,@"STO_CUDA_ENTRY STV_DEFAULT"
_Z18per_element_kernelPlS_S_ll:
.text._Z18per_element_kernelPlS_S_ll:
[----:B------:R-:W-:Y:S01]  /*0000*/  LDC R1, c[0x0][0x37c] ;  /* 0x0000df00ff017b82 */ /* 0x000fe20000000800 */
[----:B------:R-:W-:Y:S05]  /*0010*/  EXIT ;  /* 0x000000000000794d */ /* 0x000fea0003800000 */
.L_x_0:
[----:B------:R-:W-:-:S00]  /*0020*/  BRA `(.L_x_0) ;  /* 0xfffffffc00fc7947 */ /* 0x000fc0000383ffff */
[----:B------:R-:W-:-:S00]  /*0030*/  NOP ;  /* 0x0000000000007918 */ /* 0x000fc00000000000 */
        /* <DEDUP_REMOVED lines=12> */
.L_x_3:


//--------------------- .text._Z21per_column_row_kernelPlS_S_ll --------------------------
	.section	.text._Z21per_column_row_kernelPlS_S_ll,"ax",@progbits
	.align	128
        .global         _Z21per_column_row_kernelPlS_S_ll
        .type           _Z21per_column_row_kernelPlS_S_ll,@function
        .size           _Z21per_column_row_kernelPlS_S_ll,(.L_x_4 - _Z21per_column_row_kernelPlS_S_ll)
        .other          _Z21per_column_row_kernelPlS_S_ll,@"STO_CUDA_ENTRY STV_DEFAULT"
_Z21per_column_row_kernelPlS_S_ll:
.text._Z21per_column_row_kernelPlS_S_ll:
[----:B------:R-:W-:Y:S01]  /*0000*/  LDC R1, c[0x0][0x37c] ;  /* 0x0000df00ff017b82 */ /* 0x000fe20000000800 */
[----:B------:R-:W-:Y:S05]  /*0010*/  EXIT ;  /* 0x000000000000794d */ /* 0x000fea0003800000 */
.L_x_1:
        /* <DEDUP_REMOVED lines=14> */
.L_x_4:


//--------------------- .text._Z21per_row_column_kernelPlS_S_ll --------------------------
	.section	.text._Z21per_row_column_kernelPlS_S_ll,"ax",@progbits
	.align	128
        .global         _Z21per_row_column_kernelPlS_S_ll
        .type           _Z21per_row_column_kernelPlS_S_ll,@function
        .size           _Z21per_row_column_kernelPlS_S_ll,(.L_x_5 - _Z21per_row_column_kernelPlS_S_ll)
        .other          _Z21per_row_column_kernelPlS_S_ll,@"STO_CUDA_ENTRY STV_DEFAULT"
_Z21per_row_column_kernelPlS_S_ll:
.text._Z21per_row_column_kernelPlS_S_ll:
[----:B------:R-:W-:Y:S01]  /*0000*/  LDC R1, c[0x0][0x37c] ;  /* 0x0000df00ff017b82 */ /* 0x000fe20000000800 */
[----:B------:R-:W-:Y:S05]  /*0010*/  EXIT ;  /* 0x000000000000794d */ /* 0x000fea0003800000 */
.L_x_2:
        /* <DEDUP_REMOVED lines=14> */
.L_x_5:


//--------------------- .nv.shared.reserved.0     --------------------------
	.section	.nv.shared.reserved.0,"aw",@nobits
	.weak		__nv_reservedSMEM_offset_0_alias
	.size		__nv_reservedSMEM_offset_0_alias, 0, 64
	.other		__nv_reservedSMEM_offset_0_alias,@"STO_CUDA_RESERVED_SHARED STV_DEFAULT"
__nv_reservedSMEM_offset_0_alias:
	.zero		0
	.zero		64


//--------------------- .nv.constant0._Z18per_element_kernelPlS_S_ll --------------------------
	.section	.nv.constant0._Z18per_element_kernelPlS_S_ll,"a",@progbits
	.sectionflags	@""
	.align	4
.nv.constant0._Z18per_element_kernelPlS_S_ll:
	.zero		936


//--------------------- .nv.constant0._Z21per_column_row_kernelPlS_S_ll --------------------------
	.section	.nv.constant0._Z21per_column_row_kernelPlS_S_ll,"a",@progbits
	.sectionflags	@""
	.align	4
.nv.constant0._Z21per_column_row_kernelPlS_S_ll:
	.zero		936


//--------------------- .nv.constant0._Z21per_row_column_kernelPlS_S_ll --------------------------
	.section	.nv.constant0._Z21per_row_column_kernelPlS_S_ll,"a",@progbits
	.sectionflags	@""
	.align	4
.nv.constant0._Z21per_row_column_kernelPlS_S_ll:
	.zero		936


//--------------------- SYMBOLS --------------------------

	.type		.nv.reservedSmem.offset0,@object
	.size		.nv.reservedSmem.offset0,0x4
